	.headerflags	@"EF_CUDA_TEXMODE_UNIFIED EF_CUDA_64BIT_ADDRESS EF_CUDA_ACCELERATORS EF_CUDA_SM90 EF_CUDA_VIRTUAL_SM(EF_CUDA_SM90)"
	.elftype	@"ET_EXEC"


//--------------------- .nv.info                  --------------------------
	.section	.nv.info,"",@"SHT_CUDA_INFO"
	.align	4


	//----- nvinfo : EIATTR_REGCOUNT
	.align		4
        /*0000*/ 	.byte	0x04, 0x2f
        /*0002*/ 	.short	(.L_1 - .L_0)
	.align		4
.L_0:
        /*0004*/ 	.word	index@(triton_per_fused_abs_mean_sub_1)
        /*0008*/ 	.word	0x00000008


	//----- nvinfo : EIATTR_MIN_STACK_SIZE
	.align		4
.L_1:
        /*000c*/ 	.byte	0x04, 0x12
        /*000e*/ 	.short	(.L_3 - .L_2)
	.align		4
.L_2:
        /*0010*/ 	.word	index@(triton_per_fused_abs_mean_sub_1)
        /*0014*/ 	.word	0x00000000


	//----- nvinfo : EIATTR_FRAME_SIZE
	.align		4
.L_3:
        /*0018*/ 	.byte	0x04, 0x11
        /*001a*/ 	.short	(.L_5 - .L_4)
	.align		4
.L_4:
        /*001c*/ 	.word	index@(triton_per_fused_abs_mean_sub_1)
        /*0020*/ 	.word	0x00000000


	//----- nvinfo : EIATTR_MIN_STACK_SIZE
	.align		4
.L_5:
        /*0024*/ 	.byte	0x04, 0x12
        /*0026*/ 	.short	(.L_7 - .L_6)
	.align		4
.L_6:
        /*0028*/ 	.word	index@(triton_per_fused_abs_mean_sub_1)
        /*002c*/ 	.word	0x00000000
.L_7:


//--------------------- .nv.info.triton_per_fused_abs_mean_sub_1 --------------------------
	.section	.nv.info.triton_per_fused_abs_mean_sub_1,"",@"SHT_CUDA_INFO"
	.sectionflags	@""
	.align	4


	//----- nvinfo : EIATTR_CUDA_API_VERSION
	.align		4
        /*0000*/ 	.byte	0x04, 0x37
        /*0002*/ 	.short	(.L_9 - .L_8)
.L_8:
        /*0004*/ 	.word	0x0000007c


	//----- nvinfo : EIATTR_KPARAM_INFO
	.align		4
.L_9:
        /*0008*/ 	.byte	0x04, 0x17
        /*000a*/ 	.short	(.L_11 - .L_10)
.L_10:
        /*000c*/ 	.word	0x00000000
        /*0010*/ 	.short	0x0002
        /*0012*/ 	.short	0x0010
        /*0014*/ 	.byte	0x00, 0xf0, 0x11, 0x00


	//----- nvinfo : EIATTR_KPARAM_INFO
	.align		4
.L_11:
        /*0018*/ 	.byte	0x04, 0x17
        /*001a*/ 	.short	(.L_13 - .L_12)
.L_12:
        /*001c*/ 	.word	0x00000000
        /*0020*/ 	.short	0x0001
        /*0022*/ 	.short	0x0008
        /*0024*/ 	.byte	0x00, 0xf4, 0x21, 0x00


	//----- nvinfo : EIATTR_KPARAM_INFO
	.align		4
.L_13:
        /*0028*/ 	.byte	0x04, 0x17
        /*002a*/ 	.short	(.L_15 - .L_14)
.L_14:
        /*002c*/ 	.word	0x00000000
        /*0030*/ 	.short	0x0000
        /*0032*/ 	.short	0x0000
        /*0034*/ 	.byte	0x00, 0xf4, 0x21, 0x00


	//----- nvinfo : EIATTR_SPARSE_MMA_MASK
	.align		4
.L_15:
        /*0038*/ 	.byte	0x03, 0x50
        /*003a*/ 	.short	0x0000


	//----- nvinfo : EIATTR_MAXREG_COUNT
	.align		4
        /*003c*/ 	.byte	0x03, 0x1b
        /*003e*/ 	.short	0x00ff


	//----- nvinfo : EIATTR_COOP_GROUP_MASK_REGIDS
	.align		4
        /*0040*/ 	.byte	0x04, 0x29
        /*0042*/ 	.short	(.L_17 - .L_16)


	//   ....[0]....
.L_16:
        /*0044*/ 	.word	0xffffffff


	//   ....[1]....
        /*0048*/ 	.word	0xffffffff


	//   ....[2]....
        /*004c*/ 	.word	0xffffffff


	//----- nvinfo : EIATTR_COOP_GROUP_INSTR_OFFSETS
	.align		4
.L_17:
        /*0050*/ 	.byte	0x04, 0x28
        /*0052*/ 	.short	(.L_19 - .L_18)


	//   ....[0]....
.L_18:
        /*0054*/ 	.word	0x000000e0


	//   ....[1]....
        /*0058*/ 	.word	0x00000100


	//   ....[2]....
        /*005c*/ 	.word	0x00000120


	//----- nvinfo : EIATTR_EXIT_INSTR_OFFSETS
	.align		4
.L_19:
        /*0060*/ 	.byte	0x04, 0x1c
        /*0062*/ 	.short	(.L_21 - .L_20)


	//   ....[0]....
.L_20:
        /*0064*/ 	.word	0x00000130


	//   ....[1]....
        /*0068*/ 	.word	0x00000170


	//----- nvinfo : EIATTR_REQNTID
	.align		4
.L_21:
        /*006c*/ 	.byte	0x04, 0x10
        /*006e*/ 	.short	(.L_23 - .L_22)
.L_22:
        /*0070*/ 	.word	0x00000040
        /*0074*/ 	.word	0x00000001
        /*0078*/ 	.word	0x00000001


	//----- nvinfo : EIATTR_CRS_STACK_SIZE
	.align		4
.L_23:
        /*007c*/ 	.byte	0x04, 0x1e
        /*007e*/ 	.short	(.L_25 - .L_24)
.L_24:
        /*0080*/ 	.word	0x00000000


	//----- nvinfo : EIATTR_CBANK_PARAM_SIZE
	.align		4
.L_25:
        /*0084*/ 	.byte	0x03, 0x19
        /*0086*/ 	.short	0x0014


	//----- nvinfo : EIATTR_PARAM_CBANK
	.align		4
        /*0088*/ 	.byte	0x04, 0x0a
        /*008a*/ 	.short	(.L_27 - .L_26)
	.align		4
.L_26:
        /*008c*/ 	.word	index@(.nv.constant0.triton_per_fused_abs_mean_sub_1)
        /*0090*/ 	.short	0x0210
        /*0092*/ 	.short	0x0014


	//----- nvinfo : EIATTR_SW_WAR
	.align		4
.L_27:
        /*0094*/ 	.byte	0x04, 0x36
        /*0096*/ 	.short	(.L_29 - .L_28)
.L_28:
        /*0098*/ 	.word	0x00000008
.L_29:


//--------------------- .nv.callgraph             --------------------------
	.section	.nv.callgraph,"",@"SHT_CUDA_CALLGRAPH"
	.align	4
	.sectionentsize	8
	.align		4
        /*0000*/ 	.word	0x00000000
	.align		4
        /*0004*/ 	.word	0xffffffff
	.align		4
        /*0008*/ 	.word	0x00000000
	.align		4
        /*000c*/ 	.word	0xfffffffe
	.align		4
        /*0010*/ 	.word	0x00000000
	.align		4
        /*0014*/ 	.word	0xfffffffd
	.align		4
        /*0018*/ 	.word	0x00000000
	.align		4
        /*001c*/ 	.word	0xfffffffc


//--------------------- .text.triton_per_fused_abs_mean_sub_1 --------------------------
	.section	.text.triton_per_fused_abs_mean_sub_1,"ax",@progbits
	.align	128
        .global         triton_per_fused_abs_mean_sub_1
        .type           triton_per_fused_abs_mean_sub_1,@function
        .size           triton_per_fused_abs_mean_sub_1,(.L_x_2 - triton_per_fused_abs_mean_sub_1)
        .other          triton_per_fused_abs_mean_sub_1,@"STO_CUDA_ENTRY STV_DEFAULT"
triton_per_fused_abs_mean_sub_1:
.text.triton_per_fused_abs_mean_sub_1:
[----:B------:R-:W0:Y:S02]  /*0000*/  LDC R1, c[0x0][0x28] ;  /* 0x00000a00ff017b82 */ /* 0x000e240000000800 */
[----:B------:R-:W1:Y:S01]  /*0010*/  S2R R4, SR_TID.X ;  /* 0x0000000000047919 */ /* 0x000e620000002100 */
[----:B------:R-:W2:Y:S01]  /*0020*/  LDC.64 R2, c[0x0][0x210] ;  /* 0x00008400ff027b82 */ /* 0x000ea20000000a00 */
[----:B------:R-:W-:Y:S01]  /*0030*/  ULDC.64 UR4, c[0x0][0x208] ;  /* 0x0000820000047ab9 */ /* 0x000fe20000000a00 */
[----:B------:R-:W-:Y:S01]  /*0040*/  HFMA2.MMA R0, -RZ, RZ, 0, 0 ;  /* 0x00000000ff007435 */ /* 0x000fe200000001ff */
[----:B-1----:R-:W-:-:S04]  /*0050*/  LOP3.LUT R5, R4, 0x7, RZ, 0xc0, !PT ;  /* 0x0000000704057812 */ /* 0x002fc800078ec0ff */
[C---:B------:R-:W-:Y:S01]  /*0060*/  ISETP.GE.U32.AND P0, PT, R5.reuse, 0x6, PT ;  /* 0x000000060500780c */ /* 0x040fe20003f06070 */
[----:B--2---:R-:W-:-:S12]  /*0070*/  IMAD.WIDE.U32 R2, R5, 0x4, R2 ;  /* 0x0000000405027825 */ /* 0x004fd800078e0002 */
[----:B------:R-:W-:Y:S05]  /*0080*/  @P0 BRA `(.L_x_0) ;  /* 0x0000000000040947 */ /* 0x000fea0003800000 */
[----:B------:R1:W5:Y:S02]  /*0090*/  LDG.E R0, desc[UR4][R2.64] ;  /* 0x0000000402007981 */ /* 0x000364000c1e1900 */
.L_x_0:
[----:B-----5:R-:W-:-:S04]  /*00a0*/  SEL R0, R0, RZ, !P0 ;  /* 0x000000ff00007207 */ /* 0x020fc80004000000 */
[----:B------:R-:W-:Y:S02]  /*00b0*/  FSEL R0, R0, RZ, !P0 ;  /* 0x000000ff00007208 */ /* 0x000fe40004000000 */
[----:B------:R-:W-:Y:S01]  /*00c0*/  LOP3.LUT P0, RZ, R4, 0x3f, RZ, 0xc0, !PT ;  /* 0x0000003f04ff7812 */ /* 0x000fe2000780c0ff */
[----:B-1----:R-:W-:Y:S05]  /*00d0*/  WARPSYNC.ALL ;  /* 0x0000000000007948 */ /* 0x002fea0003800000 */
[----:B------:R-:W1:Y:S02]  /*00e0*/  SHFL.BFLY PT, R3, R0, 0x4, 0x1f ;  /* 0x0c801f0000037f89 */ /* 0x000e6400000e0000 */
[----:B-1----:R-:W-:-:S05]  /*00f0*/  FADD R3, R0, R3 ;  /* 0x0000000300037221 */ /* 0x002fca0000000000 */
[----:B------:R-:W1:Y:S02]  /*0100*/  SHFL.BFLY PT, R2, R3, 0x2, 0x1f ;  /* 0x0c401f0003027f89 */ /* 0x000e6400000e0000 */
[----:B-1----:R-:W-:-:S05]  /*0110*/  FADD R4, R3, R2 ;  /* 0x0000000203047221 */ /* 0x002fca0000000000 */
[----:B------:R1:W2:Y:S01]  /*0120*/  SHFL.BFLY PT, R5, R4, 0x1, 0x1f ;  /* 0x0c201f0004057f89 */ /* 0x0002a200000e0000 */
[----:B------:R-:W-:Y:S05]  /*0130*/  @P0 EXIT ;  /* 0x000000000000094d */ /* 0x000fea0003800000 */
[----:B------:R-:W0:Y:S01]  /*0140*/  LDC.64 R2, c[0x0][0x218] ;  /* 0x00008600ff027b82 */ /* 0x000e220000000a00 */
[----:B--2---:R-:W-:-:S05]  /*0150*/  FADD R5, R4, R5 ;  /* 0x0000000504057221 */ /* 0x004fca0000000000 */
[----:B0-----:R-:W-:Y:S01]  /*0160*/  STG.E desc[UR4][R2.64], R5 ;  /* 0x0000000502007986 */ /* 0x001fe2000c101904 */
[----:B------:R-:W-:Y:S05]  /*0170*/  EXIT ;  /* 0x000000000000794d */ /* 0x000fea0003800000 */
.L_x_1:
[----:B------:R-:W-:-:S00]  /*0180*/  BRA `(.L_x_1) ;  /* 0xfffffffc00fc7947 */ /* 0x000fc0000383ffff */
[----:B------:R-:W-:-:S00]  /*0190*/  NOP ;  /* 0x0000000000007918 */ /* 0x000fc00000000000 */
        /* <DEDUP_REMOVED lines=14> */
.L_x_2:


//--------------------- .nv.constant0.triton_per_fused_abs_mean_sub_1 --------------------------
	.section	.nv.constant0.triton_per_fused_abs_mean_sub_1,"a",@progbits
	.sectionflags	@""
	.align	4
.nv.constant0.triton_per_fused_abs_mean_sub_1:
	.zero		548
